	.headerflags	@"EF_CUDA_TEXMODE_UNIFIED EF_CUDA_64BIT_ADDRESS EF_CUDA_ACCELERATORS EF_CUDA_SM90 EF_CUDA_VIRTUAL_SM(EF_CUDA_SM90)"
	.elftype	@"ET_EXEC"


//--------------------- .nv.info                  --------------------------
	.section	.nv.info,"",@"SHT_CUDA_INFO"
	.align	4


	//----- nvinfo : EIATTR_REGCOUNT
	.align		4
        /*0000*/ 	.byte	0x04, 0x2f
        /*0002*/ 	.short	(.L_2 - .L_1)
	.align		4
.L_1:
        /*0004*/ 	.word	index@(triton_per_fused__native_batch_norm_legit_native_batch_norm_backward_2)
        /*0008*/ 	.word	0x00000016


	//----- nvinfo : EIATTR_MIN_STACK_SIZE
	.align		4
.L_2:
        /*000c*/ 	.byte	0x04, 0x12
        /*000e*/ 	.short	(.L_4 - .L_3)
	.align		4
.L_3:
        /*0010*/ 	.word	index@(triton_per_fused__native_batch_norm_legit_native_batch_norm_backward_2)
        /*0014*/ 	.word	0x00000000


	//----- nvinfo : EIATTR_FRAME_SIZE
	.align		4
.L_4:
        /*0018*/ 	.byte	0x04, 0x11
        /*001a*/ 	.short	(.L_6 - .L_5)
	.align		4
.L_5:
        /*001c*/ 	.word	index@(triton_per_fused__native_batch_norm_legit_native_batch_norm_backward_2)
        /*0020*/ 	.word	0x00000000


	//----- nvinfo : EIATTR_MIN_STACK_SIZE
	.align		4
.L_6:
        /*0024*/ 	.byte	0x04, 0x12
        /*0026*/ 	.short	(.L_8 - .L_7)
	.align		4
.L_7:
        /*0028*/ 	.word	index@(triton_per_fused__native_batch_norm_legit_native_batch_norm_backward_2)
        /*002c*/ 	.word	0x00000000
.L_8:


//--------------------- .nv.info.triton_per_fused__native_batch_norm_legit_native_batch_norm_backward_2 --------------------------
	.section	.nv.info.triton_per_fused__native_batch_norm_legit_native_batch_norm_backward_2,"",@"SHT_CUDA_INFO"
	.sectionflags	@""
	.align	4


	//----- nvinfo : EIATTR_CUDA_API_VERSION
	.align		4
        /*0000*/ 	.byte	0x04, 0x37
        /*0002*/ 	.short	(.L_10 - .L_9)
.L_9:
        /*0004*/ 	.word	0x0000007c


	//----- nvinfo : EIATTR_KPARAM_INFO
	.align		4
.L_10:
        /*0008*/ 	.byte	0x04, 0x17
        /*000a*/ 	.short	(.L_12 - .L_11)
.L_11:
        /*000c*/ 	.word	0x00000000
        /*0010*/ 	.short	0x0006
        /*0012*/ 	.short	0x002c
        /*0014*/ 	.byte	0x00, 0xf0, 0x11, 0x00


	//----- nvinfo : EIATTR_KPARAM_INFO
	.align		4
.L_12:
        /*0018*/ 	.byte	0x04, 0x17
        /*001a*/ 	.short	(.L_14 - .L_13)
.L_13:
        /*001c*/ 	.word	0x00000000
        /*0020*/ 	.short	0x0005
        /*0022*/ 	.short	0x0028
        /*0024*/ 	.byte	0x00, 0xf0, 0x11, 0x00


	//----- nvinfo : EIATTR_KPARAM_INFO
	.align		4
.L_14:
        /*0028*/ 	.byte	0x04, 0x17
        /*002a*/ 	.short	(.L_16 - .L_15)
.L_15:
        /*002c*/ 	.word	0x00000000
        /*0030*/ 	.short	0x0004
        /*0032*/ 	.short	0x0020
        /*0034*/ 	.byte	0x00, 0xf4, 0x21, 0x00


	//----- nvinfo : EIATTR_KPARAM_INFO
	.align		4
.L_16:
        /*0038*/ 	.byte	0x04, 0x17
        /*003a*/ 	.short	(.L_18 - .L_17)
.L_17:
        /*003c*/ 	.word	0x00000000
        /*0040*/ 	.short	0x0003
        /*0042*/ 	.short	0x0018
        /*0044*/ 	.byte	0x00, 0xf4, 0x21, 0x00


	//----- nvinfo : EIATTR_KPARAM_INFO
	.align		4
.L_18:
        /*0048*/ 	.byte	0x04, 0x17
        /*004a*/ 	.short	(.L_20 - .L_19)
.L_19:
        /*004c*/ 	.word	0x00000000
        /*0050*/ 	.short	0x0002
        /*0052*/ 	.short	0x0010
        /*0054*/ 	.byte	0x00, 0xf4, 0x21, 0x00


	//----- nvinfo : EIATTR_KPARAM_INFO
	.align		4
.L_20:
        /*0058*/ 	.byte	0x04, 0x17
        /*005a*/ 	.short	(.L_22 - .L_21)
.L_21:
        /*005c*/ 	.word	0x00000000
        /*0060*/ 	.short	0x0001
        /*0062*/ 	.short	0x0008
        /*0064*/ 	.byte	0x00, 0xf4, 0x21, 0x00


	//----- nvinfo : EIATTR_KPARAM_INFO
	.align		4
.L_22:
        /*0068*/ 	.byte	0x04, 0x17
        /*006a*/ 	.short	(.L_24 - .L_23)
.L_23:
        /*006c*/ 	.word	0x00000000
        /*0070*/ 	.short	0x0000
        /*0072*/ 	.short	0x0000
        /*0074*/ 	.byte	0x00, 0xf4, 0x21, 0x00


	//----- nvinfo : EIATTR_SPARSE_MMA_MASK
	.align		4
.L_24:
        /*0078*/ 	.byte	0x03, 0x50
        /*007a*/ 	.short	0x0000


	//----- nvinfo : EIATTR_MAXREG_COUNT
	.align		4
        /*007c*/ 	.byte	0x03, 0x1b
        /*007e*/ 	.short	0x00ff


	//----- nvinfo : EIATTR_COOP_GROUP_MASK_REGIDS
	.align		4
        /*0080*/ 	.byte	0x04, 0x29
        /*0082*/ 	.short	(.L_26 - .L_25)


	//   ....[0]....
.L_25:
        /*0084*/ 	.word	0xffffffff


	//   ....[1]....
        /*0088*/ 	.word	0xffffffff


	//   ....[2]....
        /*008c*/ 	.word	0xffffffff


	//   ....[3]....
        /*0090*/ 	.word	0xffffffff


	//   ....[4]....
        /*0094*/ 	.word	0xffffffff


	//   ....[5]....
        /*0098*/ 	.word	0xffffffff


	//----- nvinfo : EIATTR_COOP_GROUP_INSTR_OFFSETS
	.align		4
.L_26:
        /*009c*/ 	.byte	0x04, 0x28
        /*009e*/ 	.short	(.L_28 - .L_27)


	//   ....[0]....
.L_27:
        /*00a0*/ 	.word	0x00000220


	//   ....[1]....
        /*00a4*/ 	.word	0x00000240


	//   ....[2]....
        /*00a8*/ 	.word	0x00000260


	//   ....[3]....
        /*00ac*/ 	.word	0x000002d0


	//   ....[4]....
        /*00b0*/ 	.word	0x00000300


	//   ....[5]....
        /*00b4*/ 	.word	0x00000350


	//----- nvinfo : EIATTR_EXIT_INSTR_OFFSETS
	.align		4
.L_28:
        /*00b8*/ 	.byte	0x04, 0x1c
        /*00ba*/ 	.short	(.L_30 - .L_29)


	//   ....[0]....
.L_29:
        /*00bc*/ 	.word	0x000004c0


	//   ....[1]....
        /*00c0*/ 	.word	0x00000510


	//----- nvinfo : EIATTR_REQNTID
	.align		4
.L_30:
        /*00c4*/ 	.byte	0x04, 0x10
        /*00c6*/ 	.short	(.L_32 - .L_31)
.L_31:
        /*00c8*/ 	.word	0x00000040
        /*00cc*/ 	.word	0x00000001
        /*00d0*/ 	.word	0x00000001


	//----- nvinfo : EIATTR_CBANK_PARAM_SIZE
	.align		4
.L_32:
        /*00d4*/ 	.byte	0x03, 0x19
        /*00d6*/ 	.short	0x0030


	//----- nvinfo : EIATTR_PARAM_CBANK
	.align		4
        /*00d8*/ 	.byte	0x04, 0x0a
        /*00da*/ 	.short	(.L_34 - .L_33)
	.align		4
.L_33:
        /*00dc*/ 	.word	index@(.nv.constant0.triton_per_fused__native_batch_norm_legit_native_batch_norm_backward_2)
        /*00e0*/ 	.short	0x0210
        /*00e2*/ 	.short	0x0030


	//----- nvinfo : EIATTR_SW_WAR
	.align		4
.L_34:
        /*00e4*/ 	.byte	0x04, 0x36
        /*00e6*/ 	.short	(.L_36 - .L_35)
.L_35:
        /*00e8*/ 	.word	0x00000008
.L_36:


//--------------------- .nv.callgraph             --------------------------
	.section	.nv.callgraph,"",@"SHT_CUDA_CALLGRAPH"
	.align	4
	.sectionentsize	8
	.align		4
        /*0000*/ 	.word	0x00000000
	.align		4
        /*0004*/ 	.word	0xffffffff
	.align		4
        /*0008*/ 	.word	0x00000000
	.align		4
        /*000c*/ 	.word	0xfffffffe
	.align		4
        /*0010*/ 	.word	0x00000000
	.align		4
        /*0014*/ 	.word	0xfffffffd
	.align		4
        /*0018*/ 	.word	0x00000000
	.align		4
        /*001c*/ 	.word	0xfffffffc


//--------------------- .nv.constant4             --------------------------
	.section	.nv.constant4,"a",@progbits
	.align	8
	.align		8
.nv.constant4:
        /*0000*/ 	.dword	_$_str


//--------------------- .text.triton_per_fused__native_batch_norm_legit_native_batch_norm_backward_2 --------------------------
	.section	.text.triton_per_fused__native_batch_norm_legit_native_batch_norm_backward_2,"ax",@progbits
	.sectionflags	@"SHF_BARRIERS=1"
	.align	128
        .global         triton_per_fused__native_batch_norm_legit_native_batch_norm_backward_2
        .type           triton_per_fused__native_batch_norm_legit_native_batch_norm_backward_2,@function
        .size           triton_per_fused__native_batch_norm_legit_native_batch_norm_backward_2,(.L_x_1 - triton_per_fused__native_batch_norm_legit_native_batch_norm_backward_2)
        .other          triton_per_fused__native_batch_norm_legit_native_batch_norm_backward_2,@"STO_CUDA_ENTRY STV_DEFAULT"
triton_per_fused__native_batch_norm_legit_native_batch_norm_backward_2:
.text.triton_per_fused__native_batch_norm_legit_native_batch_norm_backward_2:
[----:B------:R-:W0:Y:S02]  /*0000*/  LDC R1, c[0x0][0x28] ;  /* 0x00000a00ff017b82 */ /* 0x000e240000000800 */
[----:B------:R-:W1:Y:S01]  /*0010*/  S2R R5, SR_TID.X ;  /* 0x0000000000057919 */ /* 0x000e620000002100 */
[----:B------:R-:W2:Y:S01]  /*0020*/  LDC.64 R2, c[0x0][0x210] ;  /* 0x00008400ff027b82 */ /* 0x000ea20000000a00 */
[----:B------:R-:W-:Y:S01]  /*0030*/  ULDC.64 UR6, c[0x0][0x208] ;  /* 0x0000820000067ab9 */ /* 0x000fe20000000a00 */
[----:B------:R-:W3:Y:S01]  /*0040*/  S2R R0, SR_CTAID.X ;  /* 0x0000000000007919 */ /* 0x000ee20000002500 */
[----:B-1----:R-:W-:Y:S01]  /*0050*/  SHF.R.U32.HI R9, RZ, 0x3, R5 ;  /* 0x00000003ff097819 */ /* 0x002fe20000011605 */
[----:B------:R-:W-:Y:S02]  /*0060*/  IMAD.SHL.U32 R7, R5, 0x2, RZ ;  /* 0x0000000205077824 */ /* 0x000fe400078e00ff */
[----:B---3--:R-:W-:Y:S01]  /*0070*/  IMAD.SHL.U32 R0, R0, 0x8, RZ ;  /* 0x0000000800007824 */ /* 0x008fe200078e00ff */
[----:B------:R-:W-:Y:S02]  /*0080*/  SGXT.U32 R9, R9, 0x3 ;  /* 0x000000030909781a */ /* 0x000fe40000000000 */
[----:B------:R-:W-:-:S02]  /*0090*/  LOP3.LUT R7, R7, 0xe, RZ, 0xc0, !PT ;  /* 0x0000000e07077812 */ /* 0x000fc400078ec0ff */
[----:B------:R-:W-:-:S04]  /*00a0*/  LOP3.LUT R4, R0, R9, RZ, 0xfc, !PT ;  /* 0x0000000900047212 */ /* 0x000fc800078efcff */
[C---:B------:R-:W-:Y:S02]  /*00b0*/  LEA.HI R6, R4.reuse, R4, RZ, 0x1 ;  /* 0x0000000404067211 */ /* 0x040fe400078f08ff */
[----:B------:R-:W-:Y:S02]  /*00c0*/  ISETP.GE.AND P1, PT, R4, 0x8, PT ;  /* 0x000000080400780c */ /* 0x000fe40003f26270 */
[C---:B------:R-:W-:Y:S02]  /*00d0*/  LOP3.LUT R11, R6.reuse, 0xffffffe, RZ, 0xc0, !PT ;  /* 0x0ffffffe060b7812 */ /* 0x040fe400078ec0ff */
[----:B------:R-:W-:-:S03]  /*00e0*/  SHF.L.U32 R8, R6, 0x5, RZ ;  /* 0x0000000506087819 */ /* 0x000fc600000006ff */
[----:B------:R-:W-:Y:S01]  /*00f0*/  IMAD.IADD R6, R4, 0x1, -R11 ;  /* 0x0000000104067824 */ /* 0x000fe200078e0a0b */
[----:B------:R-:W-:-:S04]  /*0100*/  LOP3.LUT R11, R8, 0xffffffc0, RZ, 0xc0, !PT ;  /* 0xffffffc0080b7812 */ /* 0x000fc800078ec0ff */
[----:B------:R-:W-:-:S05]  /*0110*/  LEA R6, R6, R7, 0x4 ;  /* 0x0000000706067211 */ /* 0x000fca00078e20ff */
[----:B------:R-:W-:-:S04]  /*0120*/  IMAD.IADD R11, R6, 0x1, R11 ;  /* 0x00000001060b7824 */ /* 0x000fc800078e020b */
[----:B--2---:R-:W-:Y:S01]  /*0130*/  IMAD.WIDE R2, R11, 0x4, R2 ;  /* 0x000000040b027825 */ /* 0x004fe200078e0202 */
[----:B------:R-:W-:-:S06]  /*0140*/  CS2R R10, SRZ ;  /* 0x00000000000a7805 */ /* 0x000fcc000001ff00 */
[----:B------:R-:W2:Y:S01]  /*0150*/  @!P1 LDG.E.64 R10, desc[UR6][R2.64] ;  /* 0x00000006020a9981 */ /* 0x000ea2000c1e1b00 */
[----:B------:R-:W1:Y:S01]  /*0160*/  S2UR UR5, SR_CgaCtaId ;  /* 0x00000000000579c3 */ /* 0x000e620000008800 */
[----:B------:R-:W-:Y:S01]  /*0170*/  UMOV UR4, 0x400 ;  /* 0x0000040000047882 */ /* 0x000fe20000000000 */
[C---:B------:R-:W-:Y:S01]  /*0180*/  LOP3.LUT R14, R5.reuse, 0x7, RZ, 0xc0, !PT ;  /* 0x00000007050e7812 */ /* 0x040fe200078ec0ff */
[----:B------:R-:W-:Y:S01]  /*0190*/  HFMA2.MMA R19, -RZ, RZ, 1.375, 0 ;  /* 0x3d800000ff137435 */ /* 0x000fe200000001ff */
[----:B------:R-:W-:Y:S02]  /*01a0*/  LOP3.LUT P0, RZ, R5, 0x38, RZ, 0xc0, !PT ;  /* 0x0000003805ff7812 */ /* 0x000fe4000780c0ff */
[----:B------:R-:W-:Y:S01]  /*01b0*/  LEA R7, R4, R7, 0x4 ;  /* 0x0000000704077211 */ /* 0x000fe200078e20ff */
[----:B-1----:R-:W-:-:S06]  /*01c0*/  UPRMT UR4, UR5, 0x654, UR4 ;  /* 0x0000065405047896 */ /* 0x002fcc0008000004 */
[----:B------:R-:W-:Y:S02]  /*01d0*/  LEA R14, R14, UR4, 0x2 ;  /* 0x000000040e0e7c11 */ /* 0x000fe4000f8e10ff */
[----:B--2---:R-:W-:Y:S02]  /*01e0*/  SEL R10, R10, RZ, !P1 ;  /* 0x000000ff0a0a7207 */ /* 0x004fe40004800000 */
[----:B------:R-:W-:-:S05]  /*01f0*/  SEL R11, R11, RZ, !P1 ;  /* 0x000000ff0b0b7207 */ /* 0x000fca0004800000 */
[----:B------:R-:W-:-:S05]  /*0200*/  FADD R6, R10, R11 ;  /* 0x0000000b0a067221 */ /* 0x000fca0000000000 */
[----:B------:R-:W-:-:S05]  /*0210*/  FSEL R6, R6, RZ, !P1 ;  /* 0x000000ff06067208 */ /* 0x000fca0004800000 */
[----:B------:R-:W1:Y:S02]  /*0220*/  SHFL.BFLY PT, R13, R6, 0x4, 0x1f ;  /* 0x0c801f00060d7f89 */ /* 0x000e6400000e0000 */
[----:B-1----:R-:W-:-:S05]  /*0230*/  FADD R13, R6, R13 ;  /* 0x0000000d060d7221 */ /* 0x002fca0000000000 */
[----:B------:R-:W1:Y:S02]  /*0240*/  SHFL.BFLY PT, R8, R13, 0x2, 0x1f ;  /* 0x0c401f000d087f89 */ /* 0x000e6400000e0000 */
[----:B-1----:R-:W-:-:S05]  /*0250*/  FADD R8, R13, R8 ;  /* 0x000000080d087221 */ /* 0x002fca0000000000 */
[----:B------:R-:W1:Y:S02]  /*0260*/  SHFL.BFLY PT, R15, R8, 0x1, 0x1f ;  /* 0x0c201f00080f7f89 */ /* 0x000e6400000e0000 */
[----:B-1----:R-:W-:-:S04]  /*0270*/  FADD R16, R8, R15 ;  /* 0x0000000f08107221 */ /* 0x002fc80000000000 */
[C---:B------:R-:W-:Y:S01]  /*0280*/  FFMA R3, R16.reuse, -0.0625, R11 ;  /* 0xbd80000010037823 */ /* 0x040fe2000000000b */
[----:B------:R-:W-:-:S03]  /*0290*/  FFMA R2, R16, -0.0625, R10 ;  /* 0xbd80000010027823 */ /* 0x000fc6000000000a */
[----:B------:R-:W-:-:S04]  /*02a0*/  FMUL R11, R3, R3 ;  /* 0x00000003030b7220 */ /* 0x000fc80000400000 */
[----:B------:R-:W-:-:S05]  /*02b0*/  FFMA R11, R2, R2, R11 ;  /* 0x00000002020b7223 */ /* 0x000fca000000000b */
[----:B------:R-:W-:-:S05]  /*02c0*/  FSEL R11, R11, RZ, !P1 ;  /* 0x000000ff0b0b7208 */ /* 0x000fca0004800000 */
[----:B------:R-:W1:Y:S02]  /*02d0*/  SHFL.BFLY PT, R6, R11, 0x4, 0x1f ;  /* 0x0c801f000b067f89 */ /* 0x000e6400000e0000 */
[----:B-1----:R-:W-:Y:S01]  /*02e0*/  FADD R10, R11, R6 ;  /* 0x000000060b0a7221 */ /* 0x002fe20000000000 */
[----:B------:R-:W-:-:S04]  /*02f0*/  LEA R6, R9, UR4, 0x2 ;  /* 0x0000000409067c11 */ /* 0x000fc8000f8e10ff */
[----:B------:R-:W1:Y:S04]  /*0300*/  SHFL.BFLY PT, R13, R10, 0x2, 0x1f ;  /* 0x0c401f000a0d7f89 */ /* 0x000e6800000e0000 */
[----:B------:R-:W-:Y:S01]  /*0310*/  STS [R6], R16 ;  /* 0x0000001006007388 */ /* 0x000fe20000000800 */
[----:B------:R-:W-:Y:S01]  /*0320*/  BAR.SYNC.DEFER_BLOCKING 0x0 ;  /* 0x0000000000007b1d */ /* 0x000fe20000010000 */
[----:B-1----:R-:W-:-:S07]  /*0330*/  FADD R13, R10, R13 ;  /* 0x0000000d0a0d7221 */ /* 0x002fce0000000000 */
[----:B------:R-:W1:Y:S01]  /*0340*/  LDC.64 R10, c[0x0][0x230] ;  /* 0x00008c00ff0a7b82 */ /* 0x000e620000000a00 */
[----:B------:R-:W2:Y:S04]  /*0350*/  SHFL.BFLY PT, R8, R13, 0x1, 0x1f ;  /* 0x0c201f000d087f89 */ /* 0x000ea800000e0000 */
[----:B------:R-:W3:Y:S01]  /*0360*/  LDS R17, [R14] ;  /* 0x000000000e117984 */ /* 0x000ee20000000800 */
[----:B--2---:R-:W-:Y:S02]  /*0370*/  FADD R15, R13, R8 ;  /* 0x000000080d0f7221 */ /* 0x004fe40000000000 */
[----:B------:R-:W-:Y:S08]  /*0380*/  BAR.SYNC.DEFER_BLOCKING 0x0 ;  /* 0x0000000000007b1d */ /* 0x000ff00000010000 */
[----:B------:R-:W2:Y:S08]  /*0390*/  LDC.64 R12, c[0x0][0x228] ;  /* 0x00008a00ff0c7b82 */ /* 0x000eb00000000a00 */
[----:B------:R-:W4:Y:S01]  /*03a0*/  LDC.64 R8, c[0x0][0x218] ;  /* 0x00008600ff087b82 */ /* 0x000f220000000a00 */
[----:B---3--:R-:W-:Y:S01]  /*03b0*/  FMUL R17, R17, 0.0625 ;  /* 0x3d80000011117820 */ /* 0x008fe20000400000 */
[----:B------:R-:W-:Y:S06]  /*03c0*/  STS [R6], R15 ;  /* 0x0000000f06007388 */ /* 0x000fec0000000800 */
[----:B------:R-:W-:Y:S01]  /*03d0*/  BAR.SYNC.DEFER_BLOCKING 0x0 ;  /* 0x0000000000007b1d */ /* 0x000fe20000010000 */
[----:B--2---:R-:W-:-:S05]  /*03e0*/  IMAD.WIDE R12, R7, 0x4, R12 ;  /* 0x00000004070c7825 */ /* 0x004fca00078e020c */
[----:B------:R-:W2:Y:S02]  /*03f0*/  LDS R18, [R14] ;  /* 0x000000000e127984 */ /* 0x000ea40000000800 */
[----:B------:R-:W-:Y:S06]  /*0400*/  BAR.SYNC.DEFER_BLOCKING 0x0 ;  /* 0x0000000000007b1d */ /* 0x000fec0000010000 */
[----:B------:R3:W-:Y:S02]  /*0410*/  STS [R6], R15 ;  /* 0x0000000f06007388 */ /* 0x0007e40000000800 */
[----:B------:R-:W-:Y:S01]  /*0420*/  BAR.SYNC.DEFER_BLOCKING 0x0 ;  /* 0x0000000000007b1d */ /* 0x000fe20000010000 */
[----:B--2---:R-:W-:Y:S01]  /*0430*/  FFMA R18, R18, R19, 9.9999997473787516356e-06 ;  /* 0x3727c5ac12127423 */ /* 0x004fe20000000013 */
[----:B------:R-:W-:-:S04]  /*0440*/  LOP3.LUT R19, R0, 0x7, R5, 0xf8, !PT ;  /* 0x0000000700137812 */ /* 0x000fc800078ef805 */
[----:B------:R-:W2:Y:S01]  /*0450*/  MUFU.RSQ R5, R18 ;  /* 0x0000001200057308 */ /* 0x000ea20000001400 */
[C---:B------:R-:W-:Y:S01]  /*0460*/  ISETP.LT.AND P0, PT, R19.reuse, 0x8, !P0 ;  /* 0x000000081300780c */ /* 0x040fe20004701270 */
[----:B-1----:R-:W-:-:S04]  /*0470*/  IMAD.WIDE R10, R19, 0x4, R10 ;  /* 0x00000004130a7825 */ /* 0x002fc800078e020a */
[----:B----4-:R-:W-:Y:S01]  /*0480*/  IMAD.WIDE R8, R19, 0x4, R8 ;  /* 0x0000000413087825 */ /* 0x010fe200078e0208 */
[----:B------:R3:W-:Y:S07]  /*0490*/  @!P1 STG.E.64 desc[UR6][R12.64], R2 ;  /* 0x000000020c009986 */ /* 0x0007ee000c101b06 */
[----:B--2---:R3:W-:Y:S04]  /*04a0*/  @P0 STG.E desc[UR6][R10.64], R5 ;  /* 0x000000050a000986 */ /* 0x0047e8000c101906 */
[----:B------:R3:W-:Y:S01]  /*04b0*/  @P0 STG.E desc[UR6][R8.64], R17 ;  /* 0x0000001108000986 */ /* 0x0007e2000c101906 */
[----:B------:R-:W-:Y:S05]  /*04c0*/  @!P0 EXIT ;  /* 0x000000000000894d */ /* 0x000fea0003800000 */
[----:B---3--:R-:W0:Y:S01]  /*04d0*/  LDS R5, [R14] ;  /* 0x000000000e057984 */ /* 0x008e220000000800 */
[----:B------:R-:W1:Y:S02]  /*04e0*/  LDC.64 R2, c[0x0][0x220] ;  /* 0x00008800ff027b82 */ /* 0x000e640000000a00 */
[----:B-1----:R-:W-:-:S05]  /*04f0*/  IMAD.WIDE R2, R19, 0x4, R2 ;  /* 0x0000000413027825 */ /* 0x002fca00078e0202 */
[----:B0-----:R-:W-:Y:S01]  /*0500*/  STG.E desc[UR6][R2.64], R5 ;  /* 0x0000000502007986 */ /* 0x001fe2000c101906 */
[----:B------:R-:W-:Y:S05]  /*0510*/  EXIT ;  /* 0x000000000000794d */ /* 0x000fea0003800000 */
.L_x_0:
[----:B------:R-:W-:-:S00]  /*0520*/  BRA `(.L_x_0) ;  /* 0xfffffffc00fc7947 */ /* 0x000fc0000383ffff */
[----:B------:R-:W-:-:S00]  /*0530*/  NOP ;  /* 0x0000000000007918 */ /* 0x000fc00000000000 */
        /* <DEDUP_REMOVED lines=12> */
.L_x_1:


//--------------------- .nv.global.init           --------------------------
	.section	.nv.global.init,"aw",@progbits
.nv.global.init:
	.type		_$_str,@object
	.size		_$_str,(.L_0 - _$_str)
_$_str:
        /*0000*/ 	.byte	0x5f, 0x5f, 0x43, 0x55, 0x44, 0x41, 0x5f, 0x46, 0x54, 0x5a, 0x00
.L_0:


//--------------------- .nv.shared.triton_per_fused__native_batch_norm_legit_native_batch_norm_backward_2 --------------------------
	.section	.nv.shared.triton_per_fused__native_batch_norm_legit_native_batch_norm_backward_2,"aw",@nobits
	.sectionflags	@""
	.align	16
	.zero		1024


//--------------------- .nv.constant0.triton_per_fused__native_batch_norm_legit_native_batch_norm_backward_2 --------------------------
	.section	.nv.constant0.triton_per_fused__native_batch_norm_legit_native_batch_norm_backward_2,"a",@progbits
	.sectionflags	@""
	.align	4
.nv.constant0.triton_per_fused__native_batch_norm_legit_native_batch_norm_backward_2:
	.zero		576
